	.headerflags	@"EF_CUDA_TEXMODE_UNIFIED EF_CUDA_64BIT_ADDRESS EF_CUDA_ACCELERATORS EF_CUDA_SM90 EF_CUDA_VIRTUAL_SM(EF_CUDA_SM90)"
	.elftype	@"ET_EXEC"


//--------------------- .nv.info                  --------------------------
	.section	.nv.info,"",@"SHT_CUDA_INFO"
	.align	4


	//----- nvinfo : EIATTR_REGCOUNT
	.align		4
        /*0000*/ 	.byte	0x04, 0x2f
        /*0002*/ 	.short	(.L_1 - .L_0)
	.align		4
.L_0:
        /*0004*/ 	.word	index@(triton_poi_fused_addmm_11)
        /*0008*/ 	.word	0x0000000c


	//----- nvinfo : EIATTR_MIN_STACK_SIZE
	.align		4
.L_1:
        /*000c*/ 	.byte	0x04, 0x12
        /*000e*/ 	.short	(.L_3 - .L_2)
	.align		4
.L_2:
        /*0010*/ 	.word	index@(triton_poi_fused_addmm_11)
        /*0014*/ 	.word	0x00000000


	//----- nvinfo : EIATTR_FRAME_SIZE
	.align		4
.L_3:
        /*0018*/ 	.byte	0x04, 0x11
        /*001a*/ 	.short	(.L_5 - .L_4)
	.align		4
.L_4:
        /*001c*/ 	.word	index@(triton_poi_fused_addmm_11)
        /*0020*/ 	.word	0x00000000


	//----- nvinfo : EIATTR_MIN_STACK_SIZE
	.align		4
.L_5:
        /*0024*/ 	.byte	0x04, 0x12
        /*0026*/ 	.short	(.L_7 - .L_6)
	.align		4
.L_6:
        /*0028*/ 	.word	index@(triton_poi_fused_addmm_11)
        /*002c*/ 	.word	0x00000000
.L_7:


//--------------------- .nv.info.triton_poi_fused_addmm_11 --------------------------
	.section	.nv.info.triton_poi_fused_addmm_11,"",@"SHT_CUDA_INFO"
	.sectionflags	@""
	.align	4


	//----- nvinfo : EIATTR_CUDA_API_VERSION
	.align		4
        /*0000*/ 	.byte	0x04, 0x37
        /*0002*/ 	.short	(.L_9 - .L_8)
.L_8:
        /*0004*/ 	.word	0x0000007c


	//----- nvinfo : EIATTR_KPARAM_INFO
	.align		4
.L_9:
        /*0008*/ 	.byte	0x04, 0x17
        /*000a*/ 	.short	(.L_11 - .L_10)
.L_10:
        /*000c*/ 	.word	0x00000000
        /*0010*/ 	.short	0x0002
        /*0012*/ 	.short	0x0010
        /*0014*/ 	.byte	0x00, 0xf0, 0x11, 0x00


	//----- nvinfo : EIATTR_KPARAM_INFO
	.align		4
.L_11:
        /*0018*/ 	.byte	0x04, 0x17
        /*001a*/ 	.short	(.L_13 - .L_12)
.L_12:
        /*001c*/ 	.word	0x00000000
        /*0020*/ 	.short	0x0001
        /*0022*/ 	.short	0x0008
        /*0024*/ 	.byte	0x00, 0xf4, 0x21, 0x00


	//----- nvinfo : EIATTR_KPARAM_INFO
	.align		4
.L_13:
        /*0028*/ 	.byte	0x04, 0x17
        /*002a*/ 	.short	(.L_15 - .L_14)
.L_14:
        /*002c*/ 	.word	0x00000000
        /*0030*/ 	.short	0x0000
        /*0032*/ 	.short	0x0000
        /*0034*/ 	.byte	0x00, 0xf4, 0x21, 0x00


	//----- nvinfo : EIATTR_SPARSE_MMA_MASK
	.align		4
.L_15:
        /*0038*/ 	.byte	0x03, 0x50
        /*003a*/ 	.short	0x0000


	//----- nvinfo : EIATTR_MAXREG_COUNT
	.align		4
        /*003c*/ 	.byte	0x03, 0x1b
        /*003e*/ 	.short	0x00ff


	//----- nvinfo : EIATTR_EXIT_INSTR_OFFSETS
	.align		4
        /*0040*/ 	.byte	0x04, 0x1c
        /*0042*/ 	.short	(.L_17 - .L_16)


	//   ....[0]....
.L_16:
        /*0044*/ 	.word	0x00000100


	//   ....[1]....
        /*0048*/ 	.word	0x00000120


	//----- nvinfo : EIATTR_REQNTID
	.align		4
.L_17:
        /*004c*/ 	.byte	0x04, 0x10
        /*004e*/ 	.short	(.L_19 - .L_18)
.L_18:
        /*0050*/ 	.word	0x00000020
        /*0054*/ 	.word	0x00000001
        /*0058*/ 	.word	0x00000001


	//----- nvinfo : EIATTR_CBANK_PARAM_SIZE
	.align		4
.L_19:
        /*005c*/ 	.byte	0x03, 0x19
        /*005e*/ 	.short	0x0014


	//----- nvinfo : EIATTR_PARAM_CBANK
	.align		4
        /*0060*/ 	.byte	0x04, 0x0a
        /*0062*/ 	.short	(.L_21 - .L_20)
	.align		4
.L_20:
        /*0064*/ 	.word	index@(.nv.constant0.triton_poi_fused_addmm_11)
        /*0068*/ 	.short	0x0210
        /*006a*/ 	.short	0x0014


	//----- nvinfo : EIATTR_SW_WAR
	.align		4
.L_21:
        /*006c*/ 	.byte	0x04, 0x36
        /*006e*/ 	.short	(.L_23 - .L_22)
.L_22:
        /*0070*/ 	.word	0x00000008
.L_23:


//--------------------- .nv.callgraph             --------------------------
	.section	.nv.callgraph,"",@"SHT_CUDA_CALLGRAPH"
	.align	4
	.sectionentsize	8
	.align		4
        /*0000*/ 	.word	0x00000000
	.align		4
        /*0004*/ 	.word	0xffffffff
	.align		4
        /*0008*/ 	.word	0x00000000
	.align		4
        /*000c*/ 	.word	0xfffffffe
	.align		4
        /*0010*/ 	.word	0x00000000
	.align		4
        /*0014*/ 	.word	0xfffffffd
	.align		4
        /*0018*/ 	.word	0x00000000
	.align		4
        /*001c*/ 	.word	0xfffffffc


//--------------------- .text.triton_poi_fused_addmm_11 --------------------------
	.section	.text.triton_poi_fused_addmm_11,"ax",@progbits
	.align	128
        .global         triton_poi_fused_addmm_11
        .type           triton_poi_fused_addmm_11,@function
        .size           triton_poi_fused_addmm_11,(.L_x_1 - triton_poi_fused_addmm_11)
        .other          triton_poi_fused_addmm_11,@"STO_CUDA_ENTRY STV_DEFAULT"
triton_poi_fused_addmm_11:
.text.triton_poi_fused_addmm_11:
[----:B------:R-:W0:Y:S02]  /*0000*/  LDC R1, c[0x0][0x28] ;  /* 0x00000a00ff017b82 */ /* 0x000e240000000800 */
[----:B------:R-:W1:Y:S01]  /*0010*/  S2R R6, SR_TID.X ;  /* 0x0000000000067919 */ /* 0x000e620000002100 */
[----:B------:R-:W2:Y:S01]  /*0020*/  LDC.64 R2, c[0x0][0x210] ;  /* 0x00008400ff027b82 */ /* 0x000ea20000000a00 */
[----:B------:R-:W-:Y:S01]  /*0030*/  IMAD.MOV.U32 R9, RZ, RZ, RZ ;  /* 0x000000ffff097224 */ /* 0x000fe200078e00ff */
[----:B------:R-:W-:Y:S01]  /*0040*/  ULDC.64 UR4, c[0x0][0x208] ;  /* 0x0000820000047ab9 */ /* 0x000fe20000000a00 */
[----:B------:R-:W3:Y:S01]  /*0050*/  S2R R7, SR_CTAID.X ;  /* 0x0000000000077919 */ /* 0x000ee20000002500 */
[----:B-1----:R-:W-:-:S05]  /*0060*/  LOP3.LUT R0, R6, 0xf, RZ, 0xc0, !PT ;  /* 0x0000000f06007812 */ /* 0x002fca00078ec0ff */
[----:B---3--:R-:W-:-:S05]  /*0070*/  IMAD R7, R7, 0x10, R0 ;  /* 0x0000001007077824 */ /* 0x008fca00078e0200 */
[C---:B------:R-:W-:Y:S02]  /*0080*/  ISETP.GE.AND P0, PT, R7.reuse, 0x10, PT ;  /* 0x000000100700780c */ /* 0x040fe40003f06270 */
[----:B------:R-:W-:-:S05]  /*0090*/  SHF.L.U32 R5, R7, 0x4, RZ ;  /* 0x0000000407057819 */ /* 0x000fca00000006ff */
[----:B--2---:R-:W-:Y:S02]  /*00a0*/  IMAD.WIDE R2, R5, 0x4, R2 ;  /* 0x0000000405027825 */ /* 0x004fe400078e0202 */
[----:B------:R-:W1:Y:S04]  /*00b0*/  LDC.64 R4, c[0x0][0x218] ;  /* 0x00008600ff047b82 */ /* 0x000e680000000a00 */
[----:B------:R2:W5:Y:S01]  /*00c0*/  @!P0 LDG.E.EL R9, desc[UR4][R2.64+0x34] ;  /* 0x0000340402098981 */ /* 0x000562000c2e1900 */
[----:B------:R-:W-:-:S04]  /*00d0*/  LOP3.LUT P0, RZ, R6, 0x10, RZ, 0xc0, !PT ;  /* 0x0000001006ff7812 */ /* 0x000fc8000780c0ff */
[C---:B------:R-:W-:Y:S01]  /*00e0*/  ISETP.LT.AND P0, PT, R7.reuse, 0x10, !P0 ;  /* 0x000000100700780c */ /* 0x040fe20004701270 */
[----:B-1----:R-:W-:-:S12]  /*00f0*/  IMAD.WIDE R4, R7, 0x4, R4 ;  /* 0x0000000407047825 */ /* 0x002fd800078e0204 */
[----:B--2---:R-:W-:Y:S05]  /*0100*/  @!P0 EXIT ;  /* 0x000000000000894d */ /* 0x004fea0003800000 */
[----:B-----5:R-:W-:Y:S01]  /*0110*/  STG.E desc[UR4][R4.64], R9 ;  /* 0x0000000904007986 */ /* 0x020fe2000c101904 */
[----:B------:R-:W-:Y:S05]  /*0120*/  EXIT ;  /* 0x000000000000794d */ /* 0x000fea0003800000 */
.L_x_0:
[----:B------:R-:W-:-:S00]  /*0130*/  BRA `(.L_x_0) ;  /* 0xfffffffc00fc7947 */ /* 0x000fc0000383ffff */
[----:B------:R-:W-:-:S00]  /*0140*/  NOP ;  /* 0x0000000000007918 */ /* 0x000fc00000000000 */
        /* <DEDUP_REMOVED lines=11> */
.L_x_1:


//--------------------- .nv.constant0.triton_poi_fused_addmm_11 --------------------------
	.section	.nv.constant0.triton_poi_fused_addmm_11,"a",@progbits
	.sectionflags	@""
	.align	4
.nv.constant0.triton_poi_fused_addmm_11:
	.zero		548
